//
// Generated by NVIDIA NVVM Compiler
//
// Compiler Build ID: CL-36424714
// Cuda compilation tools, release 13.0, V13.0.88
// Based on NVVM 20.0.0
//

.version 9.0
.target sm_100
.address_size 64

	// .globl	_Z23scaled_hadamart_productP6float2S0_ii

.visible .entry _Z23scaled_hadamart_productP6float2S0_ii(
	.param .u64 .ptr .align 1 _Z23scaled_hadamart_productP6float2S0_ii_param_0,
	.param .u64 .ptr .align 1 _Z23scaled_hadamart_productP6float2S0_ii_param_1,
	.param .u32 _Z23scaled_hadamart_productP6float2S0_ii_param_2,
	.param .u32 _Z23scaled_hadamart_productP6float2S0_ii_param_3
)
{
	.reg .pred 	%p<2>;
	.reg .b32 	%r<7>;
	.reg .b32 	%f<13>;
	.reg .b64 	%rd<8>;

	ld.param.u64 	%rd1, [_Z23scaled_hadamart_productP6float2S0_ii_param_0];
	ld.param.u64 	%rd2, [_Z23scaled_hadamart_productP6float2S0_ii_param_1];
	ld.param.u32 	%r2, [_Z23scaled_hadamart_productP6float2S0_ii_param_2];
	ld.param.u32 	%r3, [_Z23scaled_hadamart_productP6float2S0_ii_param_3];
	mov.u32 	%r4, %ntid.x;
	mov.u32 	%r5, %ctaid.x;
	mov.u32 	%r6, %tid.x;
	mad.lo.s32 	%r1, %r4, %r5, %r6;
	setp.ge.s32 	%p1, %r1, %r3;
	@%p1 bra 	$L__BB0_2;
	cvta.to.global.u64 	%rd3, %rd1;
	cvta.to.global.u64 	%rd4, %rd2;
	mul.wide.s32 	%rd5, %r1, 8;
	add.s64 	%rd6, %rd3, %rd5;
	ld.global.v2.f32 	{%f1, %f2}, [%rd6];
	add.s64 	%rd7, %rd4, %rd5;
	ld.global.v2.f32 	{%f3, %f4}, [%rd7];
	mul.f32 	%f5, %f1, %f3;
	mul.f32 	%f6, %f2, %f4;
	sub.f32 	%f7, %f5, %f6;
	mul.f32 	%f8, %f2, %f3;
	fma.rn.f32 	%f9, %f4, %f1, %f8;
	cvt.rn.f32.s32 	%f10, %r2;
	div.rn.f32 	%f11, %f7, %f10;
	div.rn.f32 	%f12, %f9, %f10;
	st.global.v2.f32 	[%rd6], {%f11, %f12};
$L__BB0_2:
	ret;

}
	// .globl	_Z19game_of_life_growthPfS_i
.visible .entry _Z19game_of_life_growthPfS_i(
	.param .u64 .ptr .align 1 _Z19game_of_life_growthPfS_i_param_0,
	.param .u64 .ptr .align 1 _Z19game_of_life_growthPfS_i_param_1,
	.param .u32 _Z19game_of_life_growthPfS_i_param_2
)
{
	.reg .pred 	%p<5>;
	.reg .b32 	%r<13>;
	.reg .b32 	%f<11>;
	.reg .b64 	%rd<8>;

	ld.param.u64 	%rd1, [_Z19game_of_life_growthPfS_i_param_0];
	ld.param.u64 	%rd2, [_Z19game_of_life_growthPfS_i_param_1];
	ld.param.u32 	%r2, [_Z19game_of_life_growthPfS_i_param_2];
	mov.u32 	%r3, %ntid.x;
	mov.u32 	%r4, %ctaid.x;
	mov.u32 	%r5, %tid.x;
	mad.lo.s32 	%r1, %r3, %r4, %r5;
	setp.ge.s32 	%p1, %r1, %r2;
	@%p1 bra 	$L__BB1_2;
	cvta.to.global.u64 	%rd3, %rd2;
	cvta.to.global.u64 	%rd4, %rd1;
	mul.wide.s32 	%rd5, %r1, 4;
	add.s64 	%rd6, %rd3, %rd5;
	ld.global.f32 	%f1, [%rd6];
	mov.f32 	%f2, 0f3F000000;
	copysign.f32 	%f3, %f1, %f2;
	add.rz.f32 	%f4, %f1, %f3;
	cvt.rzi.f32.f32 	%f5, %f4;
	cvt.rzi.s32.f32 	%r6, %f5;
	add.s64 	%rd7, %rd4, %rd5;
	ld.global.f32 	%f6, [%rd7];
	copysign.f32 	%f7, %f6, %f2;
	add.rz.f32 	%f8, %f6, %f7;
	cvt.rzi.f32.f32 	%f9, %f8;
	cvt.rzi.s32.f32 	%r7, %f9;
	setp.eq.s32 	%p2, %r6, 3;
	selp.u32 	%r8, 1, 0, %p2;
	add.s32 	%r9, %r7, %r8;
	add.s32 	%r10, %r6, -4;
	setp.lt.u32 	%p3, %r10, -2;
	selp.s32 	%r11, -1, 0, %p3;
	add.s32 	%r12, %r9, %r11;
	setp.gt.s32 	%p4, %r12, 0;
	selp.f32 	%f10, 0f3F800000, 0f00000000, %p4;
	st.global.f32 	[%rd7], %f10;
$L__BB1_2:
	ret;

}
	// .globl	_Z23larger_than_life_growthPfS_iiiii
.visible .entry _Z23larger_than_life_growthPfS_iiiii(
	.param .u64 .ptr .align 1 _Z23larger_than_life_growthPfS_iiiii_param_0,
	.param .u64 .ptr .align 1 _Z23larger_than_life_growthPfS_iiiii_param_1,
	.param .u32 _Z23larger_than_life_growthPfS_iiiii_param_2,
	.param .u32 _Z23larger_than_life_growthPfS_iiiii_param_3,
	.param .u32 _Z23larger_than_life_growthPfS_iiiii_param_4,
	.param .u32 _Z23larger_than_life_growthPfS_iiiii_param_5,
	.param .u32 _Z23larger_than_life_growthPfS_iiiii_param_6
)
{
	.reg .pred 	%p<9>;
	.reg .b32 	%r<16>;
	.reg .b32 	%f<4>;
	.reg .b64 	%rd<8>;

	ld.param.u64 	%rd1, [_Z23larger_than_life_growthPfS_iiiii_param_0];
	ld.param.u64 	%rd2, [_Z23larger_than_life_growthPfS_iiiii_param_1];
	ld.param.u32 	%r2, [_Z23larger_than_life_growthPfS_iiiii_param_2];
	ld.param.u32 	%r3, [_Z23larger_than_life_growthPfS_iiiii_param_3];
	ld.param.u32 	%r4, [_Z23larger_than_life_growthPfS_iiiii_param_4];
	ld.param.u32 	%r5, [_Z23larger_than_life_growthPfS_iiiii_param_5];
	ld.param.u32 	%r6, [_Z23larger_than_life_growthPfS_iiiii_param_6];
	mov.u32 	%r7, %ntid.x;
	mov.u32 	%r8, %ctaid.x;
	mov.u32 	%r9, %tid.x;
	mad.lo.s32 	%r1, %r7, %r8, %r9;
	setp.ge.s32 	%p1, %r1, %r6;
	@%p1 bra 	$L__BB2_2;
	cvta.to.global.u64 	%rd3, %rd1;
	cvta.to.global.u64 	%rd4, %rd2;
	mul.wide.s32 	%rd5, %r1, 4;
	add.s64 	%rd6, %rd3, %rd5;
	ld.global.f32 	%f1, [%rd6];
	cvt.rzi.s32.f32 	%r10, %f1;
	add.s64 	%rd7, %rd4, %rd5;
	ld.global.f32 	%f2, [%rd7];
	cvt.rzi.s32.f32 	%r11, %f2;
	setp.ge.s32 	%p2, %r11, %r2;
	setp.le.s32 	%p3, %r11, %r3;
	and.pred  	%p4, %p2, %p3;
	selp.u32 	%r12, 1, 0, %p4;
	add.s32 	%r13, %r10, %r12;
	setp.lt.s32 	%p5, %r11, %r4;
	setp.gt.s32 	%p6, %r11, %r5;
	or.pred  	%p7, %p5, %p6;
	selp.s32 	%r14, -1, 0, %p7;
	add.s32 	%r15, %r13, %r14;
	setp.gt.s32 	%p8, %r15, 0;
	selp.f32 	%f3, 0f3F800000, 0f00000000, %p8;
	st.global.f32 	[%rd6], %f3;
$L__BB2_2:
	ret;

}
	// .globl	_Z16primordia_growthPfS_i
.visible .entry _Z16primordia_growthPfS_i(
	.param .u64 .ptr .align 1 _Z16primordia_growthPfS_i_param_0,
	.param .u64 .ptr .align 1 _Z16primordia_growthPfS_i_param_1,
	.param .u32 _Z16primordia_growthPfS_i_param_2
)
{
	.reg .pred 	%p<8>;
	.reg .b32 	%r<9>;
	.reg .b32 	%f<7>;
	.reg .b64 	%rd<8>;
	.reg .b64 	%fd<2>;

	ld.param.u64 	%rd1, [_Z16primordia_growthPfS_i_param_0];
	ld.param.u64 	%rd2, [_Z16primordia_growthPfS_i_param_1];
	ld.param.u32 	%r2, [_Z16primordia_growthPfS_i_param_2];
	mov.u32 	%r3, %ntid.x;
	mov.u32 	%r4, %ctaid.x;
	mov.u32 	%r5, %tid.x;
	mad.lo.s32 	%r1, %r3, %r4, %r5;
	setp.ge.s32 	%p1, %r1, %r2;
	@%p1 bra 	$L__BB3_2;
	cvta.to.global.u64 	%rd3, %rd1;
	cvta.to.global.u64 	%rd4, %rd2;
	mul.wide.s32 	%rd5, %r1, 4;
	add.s64 	%rd6, %rd3, %rd5;
	ld.global.f32 	%f1, [%rd6];
	add.s64 	%rd7, %rd4, %rd5;
	ld.global.f32 	%f2, [%rd7];
	cvt.f64.f32 	%fd1, %f2;
	setp.ge.f64 	%p2, %fd1, 0d3FC999999999999A;
	setp.le.f32 	%p3, %f2, 0f3E800000;
	and.pred  	%p4, %p3, %p2;
	selp.u32 	%r6, 1, 0, %p4;
	setp.le.f64 	%p5, %fd1, 0d3FC851EB851EB852;
	setp.ge.f64 	%p6, %fd1, 0d3FD51EB851EB851F;
	or.pred  	%p7, %p5, %p6;
	selp.s32 	%r7, -1, 0, %p7;
	add.s32 	%r8, %r7, %r6;
	cvt.rn.f32.s32 	%f3, %r8;
	fma.rn.f32 	%f4, %f3, 0f3DCCCCCD, %f1;
	min.f32 	%f5, %f4, 0f3F800000;
	max.f32 	%f6, %f5, 0f00000000;
	st.global.f32 	[%rd6], %f6;
$L__BB3_2:
	ret;

}


// ===== COMPILED SASS (sm_100) =====

	.target	sm_100

	.elftype	@"ET_EXEC"


//--------------------- .note.nv.tkinfo           --------------------------
	.section	.note.nv.tkinfo,"",@"SHT_NOTE"
	.sectionflags	@"SHF_NOTE_NV_TKINFO"
	.tkinfo
        /*0018*/ 	.word	0x00000002
        /*0030*/ 	.string	""
        /*0030*/ 	.string	"ptxas"
        /*0030*/ 	.string	"Cuda compilation tools, release 13.0, V13.0.88"
        /*0030*/ 	.string	"Build cuda_13.0.r13.0/compiler.36424714_0"
        /*0030*/ 	.string	"-arch sm_100 -m 64 "



//--------------------- .note.nv.cuinfo           --------------------------
	.section	.note.nv.cuinfo,"",@"SHT_NOTE"
	.sectionflags	@"SHF_NOTE_NV_CUINFO"
        /*0018*/ 	.short	0x0002
        /*001a*/ 	.short	0x0064
        /*001c*/ 	.short	0x0082
	.zero		2


//--------------------- .nv.info                  --------------------------
	.section	.nv.info,"",@"SHT_CUDA_INFO"
	.align	4


	//----- nvinfo : EIATTR_REGCOUNT
	.align		4
        /*0000*/ 	.byte	0x04, 0x2f
        /*0002*/ 	.short	(.L_1 - .L_0)
	.align		4
.L_0:
        /*0004*/ 	.word	index@(_Z23scaled_hadamart_productP6float2S0_ii)
        /*0008*/ 	.word	0x00000013


	//----- nvinfo : EIATTR_FRAME_SIZE
	.align		4
.L_1:
        /*000c*/ 	.byte	0x04, 0x11
        /*000e*/ 	.short	(.L_3 - .L_2)
	.align		4
.L_2:
        /*0010*/ 	.word	index@($__internal_0_$__cuda_sm3x_div_rn_noftz_f32_slowpath)
        /*0014*/ 	.word	0x00000000


	//----- nvinfo : EIATTR_FRAME_SIZE
	.align		4
.L_3:
        /*0018*/ 	.byte	0x04, 0x11
        /*001a*/ 	.short	(.L_5 - .L_4)
	.align		4
.L_4:
        /*001c*/ 	.word	index@(_Z23scaled_hadamart_productP6float2S0_ii)
        /*0020*/ 	.word	0x00000000


	//----- nvinfo : EIATTR_REGCOUNT
	.align		4
.L_5:
        /*0024*/ 	.byte	0x04, 0x2f
        /*0026*/ 	.short	(.L_7 - .L_6)
	.align		4
.L_6:
        /*0028*/ 	.word	index@(_Z19game_of_life_growthPfS_i)
        /*002c*/ 	.word	0x0000000c


	//----- nvinfo : EIATTR_FRAME_SIZE
	.align		4
.L_7:
        /*0030*/ 	.byte	0x04, 0x11
        /*0032*/ 	.short	(.L_9 - .L_8)
	.align		4
.L_8:
        /*0034*/ 	.word	index@(_Z19game_of_life_growthPfS_i)
        /*0038*/ 	.word	0x00000000


	//----- nvinfo : EIATTR_REGCOUNT
	.align		4
.L_9:
        /*003c*/ 	.byte	0x04, 0x2f
        /*003e*/ 	.short	(.L_11 - .L_10)
	.align		4
.L_10:
        /*0040*/ 	.word	index@(_Z23larger_than_life_growthPfS_iiiii)
        /*0044*/ 	.word	0x0000000a


	//----- nvinfo : EIATTR_FRAME_SIZE
	.align		4
.L_11:
        /*0048*/ 	.byte	0x04, 0x11
        /*004a*/ 	.short	(.L_13 - .L_12)
	.align		4
.L_12:
        /*004c*/ 	.word	index@(_Z23larger_than_life_growthPfS_iiiii)
        /*0050*/ 	.word	0x00000000


	//----- nvinfo : EIATTR_REGCOUNT
	.align		4
.L_13:
        /*0054*/ 	.byte	0x04, 0x2f
        /*0056*/ 	.short	(.L_15 - .L_14)
	.align		4
.L_14:
        /*0058*/ 	.word	index@(_Z16primordia_growthPfS_i)
        /*005c*/ 	.word	0x0000000a


	//----- nvinfo : EIATTR_FRAME_SIZE
	.align		4
.L_15:
        /*0060*/ 	.byte	0x04, 0x11
        /*0062*/ 	.short	(.L_17 - .L_16)
	.align		4
.L_16:
        /*0064*/ 	.word	index@(_Z16primordia_growthPfS_i)
        /*0068*/ 	.word	0x00000000


	//----- nvinfo : EIATTR_MIN_STACK_SIZE
	.align		4
.L_17:
        /*006c*/ 	.byte	0x04, 0x12
        /*006e*/ 	.short	(.L_19 - .L_18)
	.align		4
.L_18:
        /*0070*/ 	.word	index@(_Z16primordia_growthPfS_i)
        /*0074*/ 	.word	0x00000000


	//----- nvinfo : EIATTR_MIN_STACK_SIZE
	.align		4
.L_19:
        /*0078*/ 	.byte	0x04, 0x12
        /*007a*/ 	.short	(.L_21 - .L_20)
	.align		4
.L_20:
        /*007c*/ 	.word	index@(_Z23larger_than_life_growthPfS_iiiii)
        /*0080*/ 	.word	0x00000000


	//----- nvinfo : EIATTR_MIN_STACK_SIZE
	.align		4
.L_21:
        /*0084*/ 	.byte	0x04, 0x12
        /*0086*/ 	.short	(.L_23 - .L_22)
	.align		4
.L_22:
        /*0088*/ 	.word	index@(_Z19game_of_life_growthPfS_i)
        /*008c*/ 	.word	0x00000000


	//----- nvinfo : EIATTR_MIN_STACK_SIZE
	.align		4
.L_23:
        /*0090*/ 	.byte	0x04, 0x12
        /*0092*/ 	.short	(.L_25 - .L_24)
	.align		4
.L_24:
        /*0094*/ 	.word	index@(_Z23scaled_hadamart_productP6float2S0_ii)
        /*0098*/ 	.word	0x00000000
.L_25:


//--------------------- .nv.compat                --------------------------
	.section	.nv.compat,"",@"SHT_CUDA_COMPAT_INFO"
	.align	4
        /*0000*/ 	.byte	0x02, 0x09, 0x00, 0x00, 0x02, 0x02, 0x01, 0x00, 0x02, 0x05, 0x05, 0x00, 0x03, 0x07, 0x01, 0x01
        /*0010*/ 	.byte	0x02, 0x03, 0x00, 0x00, 0x02, 0x06, 0x01, 0x00, 0x04, 0x0b, 0x08, 0x00, 0x01, 0x00, 0x00, 0x00
        /*0020*/ 	.byte	0x00, 0x00, 0x00, 0x00


//--------------------- .nv.info._Z16primordia_growthPfS_i --------------------------
	.section	.nv.info._Z16primordia_growthPfS_i,"",@"SHT_CUDA_INFO"
	.sectionflags	@""
	.align	4


	//----- nvinfo : EIATTR_CUDA_API_VERSION
	.align		4
        /*0000*/ 	.byte	0x04, 0x37
        /*0002*/ 	.short	(.L_27 - .L_26)
.L_26:
        /*0004*/ 	.word	0x00000082


	//----- nvinfo : EIATTR_KPARAM_INFO
	.align		4
.L_27:
        /*0008*/ 	.byte	0x04, 0x17
        /*000a*/ 	.short	(.L_29 - .L_28)
.L_28:
        /*000c*/ 	.word	0x00000000
        /*0010*/ 	.short	0x0002
        /*0012*/ 	.short	0x0010
        /*0014*/ 	.byte	0x00, 0xf0, 0x11, 0x00


	//----- nvinfo : EIATTR_KPARAM_INFO
	.align		4
.L_29:
        /*0018*/ 	.byte	0x04, 0x17
        /*001a*/ 	.short	(.L_31 - .L_30)
.L_30:
        /*001c*/ 	.word	0x00000000
        /*0020*/ 	.short	0x0001
        /*0022*/ 	.short	0x0008
        /*0024*/ 	.byte	0x00, 0xf5, 0x21, 0x00


	//----- nvinfo : EIATTR_KPARAM_INFO
	.align		4
.L_31:
        /*0028*/ 	.byte	0x04, 0x17
        /*002a*/ 	.short	(.L_33 - .L_32)
.L_32:
        /*002c*/ 	.word	0x00000000
        /*0030*/ 	.short	0x0000
        /*0032*/ 	.short	0x0000
        /*0034*/ 	.byte	0x00, 0xf5, 0x21, 0x00


	//----- nvinfo : EIATTR_SPARSE_MMA_MASK
	.align		4
.L_33:
        /*0038*/ 	.byte	0x03, 0x50
        /*003a*/ 	.short	0x0000


	//----- nvinfo : EIATTR_MAXREG_COUNT
	.align		4
        /*003c*/ 	.byte	0x03, 0x1b
        /*003e*/ 	.short	0x00ff


	//----- nvinfo : EIATTR_MERCURY_ISA_VERSION
	.align		4
        /*0040*/ 	.byte	0x03, 0x5f
        /*0042*/ 	.short	0x0101


	//----- nvinfo : EIATTR_VRC_CTA_INIT_COUNT
	.align		4
        /*0044*/ 	.byte	0x02, 0x4a
	.zero		1
	.zero		1


	//----- nvinfo : EIATTR_EXIT_INSTR_OFFSETS
	.align		4
        /*0048*/ 	.byte	0x04, 0x1c
        /*004a*/ 	.short	(.L_35 - .L_34)


	//   ....[0]....
.L_34:
        /*004c*/ 	.word	0x00000070


	//   ....[1]....
        /*0050*/ 	.word	0x00000210


	//----- nvinfo : EIATTR_CBANK_PARAM_SIZE
	.align		4
.L_35:
        /*0054*/ 	.byte	0x03, 0x19
        /*0056*/ 	.short	0x0014


	//----- nvinfo : EIATTR_PARAM_CBANK
	.align		4
        /*0058*/ 	.byte	0x04, 0x0a
        /*005a*/ 	.short	(.L_37 - .L_36)
	.align		4
.L_36:
        /*005c*/ 	.word	index@(.nv.constant0._Z16primordia_growthPfS_i)
        /*0060*/ 	.short	0x0380
        /*0062*/ 	.short	0x0014


	//----- nvinfo : EIATTR_SW_WAR
	.align		4
.L_37:
        /*0064*/ 	.byte	0x04, 0x36
        /*0066*/ 	.short	(.L_39 - .L_38)
.L_38:
        /*0068*/ 	.word	0x00000008
.L_39:


//--------------------- .nv.info._Z23larger_than_life_growthPfS_iiiii --------------------------
	.section	.nv.info._Z23larger_than_life_growthPfS_iiiii,"",@"SHT_CUDA_INFO"
	.sectionflags	@""
	.align	4


	//----- nvinfo : EIATTR_CUDA_API_VERSION
	.align		4
        /*0000*/ 	.byte	0x04, 0x37
        /*0002*/ 	.short	(.L_41 - .L_40)
.L_40:
        /*0004*/ 	.word	0x00000082


	//----- nvinfo : EIATTR_KPARAM_INFO
	.align		4
.L_41:
        /*0008*/ 	.byte	0x04, 0x17
        /*000a*/ 	.short	(.L_43 - .L_42)
.L_42:
        /*000c*/ 	.word	0x00000000
        /*0010*/ 	.short	0x0006
        /*0012*/ 	.short	0x0020
        /*0014*/ 	.byte	0x00, 0xf0, 0x11, 0x00


	//----- nvinfo : EIATTR_KPARAM_INFO
	.align		4
.L_43:
        /*0018*/ 	.byte	0x04, 0x17
        /*001a*/ 	.short	(.L_45 - .L_44)
.L_44:
        /*001c*/ 	.word	0x00000000
        /*0020*/ 	.short	0x0005
        /*0022*/ 	.short	0x001c
        /*0024*/ 	.byte	0x00, 0xf0, 0x11, 0x00


	//----- nvinfo : EIATTR_KPARAM_INFO
	.align		4
.L_45:
        /*0028*/ 	.byte	0x04, 0x17
        /*002a*/ 	.short	(.L_47 - .L_46)
.L_46:
        /*002c*/ 	.word	0x00000000
        /*0030*/ 	.short	0x0004
        /*0032*/ 	.short	0x0018
        /*0034*/ 	.byte	0x00, 0xf0, 0x11, 0x00


	//----- nvinfo : EIATTR_KPARAM_INFO
	.align		4
.L_47:
        /*0038*/ 	.byte	0x04, 0x17
        /*003a*/ 	.short	(.L_49 - .L_48)
.L_48:
        /*003c*/ 	.word	0x00000000
        /*0040*/ 	.short	0x0003
        /*0042*/ 	.short	0x0014
        /*0044*/ 	.byte	0x00, 0xf0, 0x11, 0x00


	//----- nvinfo : EIATTR_KPARAM_INFO
	.align		4
.L_49:
        /*0048*/ 	.byte	0x04, 0x17
        /*004a*/ 	.short	(.L_51 - .L_50)
.L_50:
        /*004c*/ 	.word	0x00000000
        /*0050*/ 	.short	0x0002
        /*0052*/ 	.short	0x0010
        /*0054*/ 	.byte	0x00, 0xf0, 0x11, 0x00


	//----- nvinfo : EIATTR_KPARAM_INFO
	.align		4
.L_51:
        /*0058*/ 	.byte	0x04, 0x17
        /*005a*/ 	.short	(.L_53 - .L_52)
.L_52:
        /*005c*/ 	.word	0x00000000
        /*0060*/ 	.short	0x0001
        /*0062*/ 	.short	0x0008
        /*0064*/ 	.byte	0x00, 0xf5, 0x21, 0x00


	//----- nvinfo : EIATTR_KPARAM_INFO
	.align		4
.L_53:
        /*0068*/ 	.byte	0x04, 0x17
        /*006a*/ 	.short	(.L_55 - .L_54)
.L_54:
        /*006c*/ 	.word	0x00000000
        /*0070*/ 	.short	0x0000
        /*0072*/ 	.short	0x0000
        /*0074*/ 	.byte	0x00, 0xf5, 0x21, 0x00


	//----- nvinfo : EIATTR_SPARSE_MMA_MASK
	.align		4
.L_55:
        /*0078*/ 	.byte	0x03, 0x50
        /*007a*/ 	.short	0x0000


	//----- nvinfo : EIATTR_MAXREG_COUNT
	.align		4
        /*007c*/ 	.byte	0x03, 0x1b
        /*007e*/ 	.short	0x00ff


	//----- nvinfo : EIATTR_MERCURY_ISA_VERSION
	.align		4
        /*0080*/ 	.byte	0x03, 0x5f
        /*0082*/ 	.short	0x0101


	//----- nvinfo : EIATTR_VRC_CTA_INIT_COUNT
	.align		4
        /*0084*/ 	.byte	0x02, 0x4a
	.zero		1
	.zero		1


	//----- nvinfo : EIATTR_EXIT_INSTR_OFFSETS
	.align		4
        /*0088*/ 	.byte	0x04, 0x1c
        /*008a*/ 	.short	(.L_57 - .L_56)


	//   ....[0]....
.L_56:
        /*008c*/ 	.word	0x00000070


	//   ....[1]....
        /*0090*/ 	.word	0x000001d0


	//----- nvinfo : EIATTR_CBANK_PARAM_SIZE
	.align		4
.L_57:
        /*0094*/ 	.byte	0x03, 0x19
        /*0096*/ 	.short	0x0024


	//----- nvinfo : EIATTR_PARAM_CBANK
	.align		4
        /*0098*/ 	.byte	0x04, 0x0a
        /*009a*/ 	.short	(.L_59 - .L_58)
	.align		4
.L_58:
        /*009c*/ 	.word	index@(.nv.constant0._Z23larger_than_life_growthPfS_iiiii)
        /*00a0*/ 	.short	0x0380
        /*00a2*/ 	.short	0x0024


	//----- nvinfo : EIATTR_SW_WAR
	.align		4
.L_59:
        /*00a4*/ 	.byte	0x04, 0x36
        /*00a6*/ 	.short	(.L_61 - .L_60)
.L_60:
        /*00a8*/ 	.word	0x00000008
.L_61:


//--------------------- .nv.info._Z19game_of_life_growthPfS_i --------------------------
	.section	.nv.info._Z19game_of_life_growthPfS_i,"",@"SHT_CUDA_INFO"
	.sectionflags	@""
	.align	4


	//----- nvinfo : EIATTR_CUDA_API_VERSION
	.align		4
        /*0000*/ 	.byte	0x04, 0x37
        /*0002*/ 	.short	(.L_63 - .L_62)
.L_62:
        /*0004*/ 	.word	0x00000082


	//----- nvinfo : EIATTR_KPARAM_INFO
	.align		4
.L_63:
        /*0008*/ 	.byte	0x04, 0x17
        /*000a*/ 	.short	(.L_65 - .L_64)
.L_64:
        /*000c*/ 	.word	0x00000000
        /*0010*/ 	.short	0x0002
        /*0012*/ 	.short	0x0010
        /*0014*/ 	.byte	0x00, 0xf0, 0x11, 0x00


	//----- nvinfo : EIATTR_KPARAM_INFO
	.align		4
.L_65:
        /*0018*/ 	.byte	0x04, 0x17
        /*001a*/ 	.short	(.L_67 - .L_66)
.L_66:
        /*001c*/ 	.word	0x00000000
        /*0020*/ 	.short	0x0001
        /*0022*/ 	.short	0x0008
        /*0024*/ 	.byte	0x00, 0xf5, 0x21, 0x00


	//----- nvinfo : EIATTR_KPARAM_INFO
	.align		4
.L_67:
        /*0028*/ 	.byte	0x04, 0x17
        /*002a*/ 	.short	(.L_69 - .L_68)
.L_68:
        /*002c*/ 	.word	0x00000000
        /*0030*/ 	.short	0x0000
        /*0032*/ 	.short	0x0000
        /*0034*/ 	.byte	0x00, 0xf5, 0x21, 0x00


	//----- nvinfo : EIATTR_SPARSE_MMA_MASK
	.align		4
.L_69:
        /*0038*/ 	.byte	0x03, 0x50
        /*003a*/ 	.short	0x0000


	//----- nvinfo : EIATTR_MAXREG_COUNT
	.align		4
        /*003c*/ 	.byte	0x03, 0x1b
        /*003e*/ 	.short	0x00ff


	//----- nvinfo : EIATTR_MERCURY_ISA_VERSION
	.align		4
        /*0040*/ 	.byte	0x03, 0x5f
        /*0042*/ 	.short	0x0101


	//----- nvinfo : EIATTR_VRC_CTA_INIT_COUNT
	.align		4
        /*0044*/ 	.byte	0x02, 0x4a
	.zero		1
	.zero		1


	//----- nvinfo : EIATTR_EXIT_INSTR_OFFSETS
	.align		4
        /*0048*/ 	.byte	0x04, 0x1c
        /*004a*/ 	.short	(.L_71 - .L_70)


	//   ....[0]....
.L_70:
        /*004c*/ 	.word	0x00000070


	//   ....[1]....
        /*0050*/ 	.word	0x00000200


	//----- nvinfo : EIATTR_CBANK_PARAM_SIZE
	.align		4
.L_71:
        /*0054*/ 	.byte	0x03, 0x19
        /*0056*/ 	.short	0x0014


	//----- nvinfo : EIATTR_PARAM_CBANK
	.align		4
        /*0058*/ 	.byte	0x04, 0x0a
        /*005a*/ 	.short	(.L_73 - .L_72)
	.align		4
.L_72:
        /*005c*/ 	.word	index@(.nv.constant0._Z19game_of_life_growthPfS_i)
        /*0060*/ 	.short	0x0380
        /*0062*/ 	.short	0x0014


	//----- nvinfo : EIATTR_SW_WAR
	.align		4
.L_73:
        /*0064*/ 	.byte	0x04, 0x36
        /*0066*/ 	.short	(.L_75 - .L_74)
.L_74:
        /*0068*/ 	.word	0x00000008
.L_75:


//--------------------- .nv.info._Z23scaled_hadamart_productP6float2S0_ii --------------------------
	.section	.nv.info._Z23scaled_hadamart_productP6float2S0_ii,"",@"SHT_CUDA_INFO"
	.sectionflags	@""
	.align	4


	//----- nvinfo : EIATTR_CUDA_API_VERSION
	.align		4
        /*0000*/ 	.byte	0x04, 0x37
        /*0002*/ 	.short	(.L_77 - .L_76)
.L_76:
        /*0004*/ 	.word	0x00000082


	//----- nvinfo : EIATTR_KPARAM_INFO
	.align		4
.L_77:
        /*0008*/ 	.byte	0x04, 0x17
        /*000a*/ 	.short	(.L_79 - .L_78)
.L_78:
        /*000c*/ 	.word	0x00000000
        /*0010*/ 	.short	0x0003
        /*0012*/ 	.short	0x0014
        /*0014*/ 	.byte	0x00, 0xf0, 0x11, 0x00


	//----- nvinfo : EIATTR_KPARAM_INFO
	.align		4
.L_79:
        /*0018*/ 	.byte	0x04, 0x17
        /*001a*/ 	.short	(.L_81 - .L_80)
.L_80:
        /*001c*/ 	.word	0x00000000
        /*0020*/ 	.short	0x0002
        /*0022*/ 	.short	0x0010
        /*0024*/ 	.byte	0x00, 0xf0, 0x11, 0x00


	//----- nvinfo : EIATTR_KPARAM_INFO
	.align		4
.L_81:
        /*0028*/ 	.byte	0x04, 0x17
        /*002a*/ 	.short	(.L_83 - .L_82)
.L_82:
        /*002c*/ 	.word	0x00000000
        /*0030*/ 	.short	0x0001
        /*0032*/ 	.short	0x0008
        /*0034*/ 	.byte	0x00, 0xf5, 0x21, 0x00


	//----- nvinfo : EIATTR_KPARAM_INFO
	.align		4
.L_83:
        /*0038*/ 	.byte	0x04, 0x17
        /*003a*/ 	.short	(.L_85 - .L_84)
.L_84:
        /*003c*/ 	.word	0x00000000
        /*0040*/ 	.short	0x0000
        /*0042*/ 	.short	0x0000
        /*0044*/ 	.byte	0x00, 0xf5, 0x21, 0x00


	//----- nvinfo : EIATTR_SPARSE_MMA_MASK
	.align		4
.L_85:
        /*0048*/ 	.byte	0x03, 0x50
        /*004a*/ 	.short	0x0000


	//----- nvinfo : EIATTR_MAXREG_COUNT
	.align		4
        /*004c*/ 	.byte	0x03, 0x1b
        /*004e*/ 	.short	0x00ff


	//----- nvinfo : EIATTR_MERCURY_ISA_VERSION
	.align		4
        /*0050*/ 	.byte	0x03, 0x5f
        /*0052*/ 	.short	0x0101


	//----- nvinfo : EIATTR_VRC_CTA_INIT_COUNT
	.align		4
        /*0054*/ 	.byte	0x02, 0x4a
	.zero		1
	.zero		1


	//----- nvinfo : EIATTR_EXIT_INSTR_OFFSETS
	.align		4
        /*0058*/ 	.byte	0x04, 0x1c
        /*005a*/ 	.short	(.L_87 - .L_86)


	//   ....[0]....
.L_86:
        /*005c*/ 	.word	0x00000070


	//   ....[1]....
        /*0060*/ 	.word	0x00000310


	//----- nvinfo : EIATTR_CRS_STACK_SIZE
	.align		4
.L_87:
        /*0064*/ 	.byte	0x04, 0x1e
        /*0066*/ 	.short	(.L_89 - .L_88)
.L_88:
        /*0068*/ 	.word	0x00000000


	//----- nvinfo : EIATTR_CBANK_PARAM_SIZE
	.align		4
.L_89:
        /*006c*/ 	.byte	0x03, 0x19
        /*006e*/ 	.short	0x0018


	//----- nvinfo : EIATTR_PARAM_CBANK
	.align		4
        /*0070*/ 	.byte	0x04, 0x0a
        /*0072*/ 	.short	(.L_91 - .L_90)
	.align		4
.L_90:
        /*0074*/ 	.word	index@(.nv.constant0._Z23scaled_hadamart_productP6float2S0_ii)
        /*0078*/ 	.short	0x0380
        /*007a*/ 	.short	0x0018


	//----- nvinfo : EIATTR_SW_WAR
	.align		4
.L_91:
        /*007c*/ 	.byte	0x04, 0x36
        /*007e*/ 	.short	(.L_93 - .L_92)
.L_92:
        /*0080*/ 	.word	0x00000008
.L_93:


//--------------------- .nv.callgraph             --------------------------
	.section	.nv.callgraph,"",@"SHT_CUDA_CALLGRAPH"
	.align	4
	.sectionentsize	8
	.align		4
        /*0000*/ 	.word	0x00000000
	.align		4
        /*0004*/ 	.word	0xffffffff
	.align		4
        /*0008*/ 	.word	0x00000000
	.align		4
        /*000c*/ 	.word	0xfffffffe
	.align		4
        /*0010*/ 	.word	0x00000000
	.align		4
        /*0014*/ 	.word	0xfffffffd
	.align		4
        /*0018*/ 	.word	0x00000000
	.align		4
        /*001c*/ 	.word	0xfffffffc


//--------------------- .text._Z16primordia_growthPfS_i --------------------------
	.section	.text._Z16primordia_growthPfS_i,"ax",@progbits
	.align	128
        .global         _Z16primordia_growthPfS_i
        .type           _Z16primordia_growthPfS_i,@function
        .size           _Z16primordia_growthPfS_i,(.L_x_20 - _Z16primordia_growthPfS_i)
        .other          _Z16primordia_growthPfS_i,@"STO_CUDA_ENTRY STV_DEFAULT"
_Z16primordia_growthPfS_i:
.text._Z16primordia_growthPfS_i:
[----:B------:R-:W-:Y:S01]  /*0000*/  LDC R1, c[0x0][0x37c] ;  /* 0x0000df00ff017b82 */ /* 0x000fe20000000800 */
[----:B------:R-:W0:Y:S01]  /*0010*/  S2R R7, SR_CTAID.X ;  /* 0x0000000000077919 */ /* 0x000e220000002500 */
[----:B------:R-:W0:Y:S01]  /*0020*/  LDCU UR4, c[0x0][0x360] ;  /* 0x00006c00ff0477ac */ /* 0x000e220008000800 */
[----:B------:R-:W0:Y:S01]  /*0030*/  S2R R0, SR_TID.X ;  /* 0x0000000000007919 */ /* 0x000e220000002100 */
[----:B------:R-:W1:Y:S01]  /*0040*/  LDCU UR5, c[0x0][0x390] ;  /* 0x00007200ff0577ac */ /* 0x000e620008000800 */
[----:B0-----:R-:W-:-:S05]  /*0050*/  IMAD R7, R7, UR4, R0 ;  /* 0x0000000407077c24 */ /* 0x001fca000f8e0200 */
[----:B-1----:R-:W-:-:S13]  /*0060*/  ISETP.GE.AND P0, PT, R7, UR5, PT ;  /* 0x0000000507007c0c */ /* 0x002fda000bf06270 */
[----:B------:R-:W-:Y:S05]  /*0070*/  @P0 EXIT ;  /* 0x000000000000094d */ /* 0x000fea0003800000 */
[----:B------:R-:W0:Y:S01]  /*0080*/  LDC.64 R4, c[0x0][0x388] ;  /* 0x0000e200ff047b82 */ /* 0x000e220000000a00 */
[----:B------:R-:W1:Y:S07]  /*0090*/  LDCU.64 UR4, c[0x0][0x358] ;  /* 0x00006b00ff0477ac */ /* 0x000e6e0008000a00 */
[----:B------:R-:W2:Y:S01]  /*00a0*/  LDC.64 R2, c[0x0][0x380] ;  /* 0x0000e000ff027b82 */ /* 0x000ea20000000a00 */
[----:B0-----:R-:W-:-:S06]  /*00b0*/  IMAD.WIDE R4, R7, 0x4, R4 ;  /* 0x0000000407047825 */ /* 0x001fcc00078e0204 */
[----:B-1----:R-:W3:Y:S01]  /*00c0*/  LDG.E R4, desc[UR4][R4.64] ;  /* 0x0000000404047981 */ /* 0x002ee2000c1e1900 */
[----:B--2---:R-:W-:-:S05]  /*00d0*/  IMAD.WIDE R2, R7, 0x4, R2 ;  /* 0x0000000407027825 */ /* 0x004fca00078e0202 */
[----:B------:R-:W2:Y:S01]  /*00e0*/  LDG.E R0, desc[UR4][R2.64] ;  /* 0x0000000402007981 */ /* 0x000ea2000c1e1900 */
[----:B------:R-:W-:Y:S01]  /*00f0*/  UMOV UR6, 0x9999999a ;  /* 0x9999999a00067882 */ /* 0x000fe20000000000 */
[----:B------:R-:W-:Y:S01]  /*0100*/  UMOV UR7, 0x3fc99999 ;  /* 0x3fc9999900077882 */ /* 0x000fe20000000000 */
[----:B---3--:R-:W0:Y:S02]  /*0110*/  F2F.F64.F32 R6, R4 ;  /* 0x0000000400067310 */ /* 0x008e240000201800 */
[C---:B0-----:R-:W-:Y:S01]  /*0120*/  DSETP.GE.AND P1, PT, R6.reuse, UR6, PT ;  /* 0x0000000606007e2a */ /* 0x041fe2000bf26000 */
[----:B------:R-:W-:Y:S01]  /*0130*/  UMOV UR6, 0x51eb851f ;  /* 0x51eb851f00067882 */ /* 0x000fe20000000000 */
[----:B------:R-:W-:Y:S02]  /*0140*/  UMOV UR7, 0x3fd51eb8 ;  /* 0x3fd51eb800077882 */ /* 0x000fe40000000000 */
[----:B------:R-:W-:Y:S01]  /*0150*/  DSETP.GE.AND P0, PT, R6, UR6, PT ;  /* 0x0000000606007e2a */ /* 0x000fe2000bf06000 */
[----:B------:R-:W-:Y:S01]  /*0160*/  UMOV UR6, 0x851eb852 ;  /* 0x851eb85200067882 */ /* 0x000fe20000000000 */
[----:B------:R-:W-:Y:S01]  /*0170*/  UMOV UR7, 0x3fc851eb ;  /* 0x3fc851eb00077882 */ /* 0x000fe20000000000 */
[----:B------:R-:W-:-:S03]  /*0180*/  FSETP.LE.AND P1, PT, R4, 0.25, P1 ;  /* 0x3e8000000400780b */ /* 0x000fc60000f23000 */
[----:B------:R-:W-:Y:S01]  /*0190*/  DSETP.LE.OR P0, PT, R6, UR6, P0 ;  /* 0x0000000606007e2a */ /* 0x000fe20008703400 */
[----:B------:R-:W-:Y:S02]  /*01a0*/  SEL R5, RZ, 0x1, !P1 ;  /* 0x00000001ff057807 */ /* 0x000fe40004800000 */
[----:B------:R-:W-:-:S07]  /*01b0*/  MOV R6, RZ ;  /* 0x000000ff00067202 */ /* 0x000fce0000000f00 */
[----:B------:R-:W-:-:S04]  /*01c0*/  @!P1 IADD3 R6, PT, PT, RZ, -0x1, RZ ;  /* 0xffffffffff069810 */ /* 0x000fc80007ffe0ff */
[----:B------:R-:W-:-:S04]  /*01d0*/  @!P0 IADD3 R6, PT, PT, R5, RZ, RZ ;  /* 0x000000ff05068210 */ /* 0x000fc80007ffe0ff */
[----:B------:R-:W-:-:S05]  /*01e0*/  I2FP.F32.S32 R5, R6 ;  /* 0x0000000600057245 */ /* 0x000fca0000201400 */
[----:B--2---:R-:W-:-:S05]  /*01f0*/  FFMA.SAT R5, R5, 0.10000000149011611938, R0 ;  /* 0x3dcccccd05057823 */ /* 0x004fca0000002000 */
[----:B------:R-:W-:Y:S01]  /*0200*/  STG.E desc[UR4][R2.64], R5 ;  /* 0x0000000502007986 */ /* 0x000fe2000c101904 */
[----:B------:R-:W-:Y:S05]  /*0210*/  EXIT ;  /* 0x000000000000794d */ /* 0x000fea0003800000 */
.L_x_0:
[----:B------:R-:W-:-:S00]  /*0220*/  BRA `(.L_x_0) ;  /* 0xfffffffc00fc7947 */ /* 0x000fc0000383ffff */
[----:B------:R-:W-:-:S00]  /*0230*/  NOP ;  /* 0x0000000000007918 */ /* 0x000fc00000000000 */
        /* <DEDUP_REMOVED lines=12> */
.L_x_20:


//--------------------- .text._Z23larger_than_life_growthPfS_iiiii --------------------------
	.section	.text._Z23larger_than_life_growthPfS_iiiii,"ax",@progbits
	.align	128
        .global         _Z23larger_than_life_growthPfS_iiiii
        .type           _Z23larger_than_life_growthPfS_iiiii,@function
        .size           _Z23larger_than_life_growthPfS_iiiii,(.L_x_21 - _Z23larger_than_life_growthPfS_iiiii)
        .other          _Z23larger_than_life_growthPfS_iiiii,@"STO_CUDA_ENTRY STV_DEFAULT"
_Z23larger_than_life_growthPfS_iiiii:
.text._Z23larger_than_life_growthPfS_iiiii:
        /* <DEDUP_REMOVED lines=9> */
[----:B------:R-:W1:Y:S01]  /*0090*/  LDCU.64 UR4, c[0x0][0x358] ;  /* 0x00006b00ff0477ac */ /* 0x000e620008000a00 */
[----:B------:R-:W2:Y:S06]  /*00a0*/  LDCU.128 UR8, c[0x0][0x390] ;  /* 0x00007200ff0877ac */ /* 0x000eac0008000c00 */
[----:B------:R-:W3:Y:S01]  /*00b0*/  LDC.64 R2, c[0x0][0x380] ;  /* 0x0000e000ff027b82 */ /* 0x000ee20000000a00 */
[----:B0-----:R-:W-:-:S06]  /*00c0*/  IMAD.WIDE R4, R7, 0x4, R4 ;  /* 0x0000000407047825 */ /* 0x001fcc00078e0204 */
[----:B-1----:R-:W4:Y:S01]  /*00d0*/  LDG.E R4, desc[UR4][R4.64] ;  /* 0x0000000404047981 */ /* 0x002f22000c1e1900 */
[----:B---3--:R-:W-:-:S05]  /*00e0*/  IMAD.WIDE R2, R7, 0x4, R2 ;  /* 0x0000000407027825 */ /* 0x008fca00078e0202 */
[----:B------:R-:W3:Y:S01]  /*00f0*/  LDG.E R0, desc[UR4][R2.64] ;  /* 0x0000000402007981 */ /* 0x000ee2000c1e1900 */
[----:B----4-:R-:W2:Y:S08]  /*0100*/  F2I.TRUNC.NTZ R6, R4 ;  /* 0x0000000400067305 */ /* 0x010eb0000020f100 */
[----:B---3--:R-:W0:Y:S01]  /*0110*/  F2I.TRUNC.NTZ R0, R0 ;  /* 0x0000000000007305 */ /* 0x008e22000020f100 */
[----:B--2---:R-:W-:-:S02]  /*0120*/  ISETP.GT.AND P0, PT, R6, UR9, PT ;  /* 0x0000000906007c0c */ /* 0x004fc4000bf04270 */
[C---:B------:R-:W-:Y:S02]  /*0130*/  ISETP.GT.AND P1, PT, R6.reuse, UR11, PT ;  /* 0x0000000b06007c0c */ /* 0x040fe4000bf24270 */
[C---:B------:R-:W-:Y:S02]  /*0140*/  ISETP.GE.AND P0, PT, R6.reuse, UR8, !P0 ;  /* 0x0000000806007c0c */ /* 0x040fe4000c706270 */
[----:B------:R-:W-:Y:S01]  /*0150*/  ISETP.LT.OR P1, PT, R6, UR10, P1 ;  /* 0x0000000a06007c0c */ /* 0x000fe20008f21670 */
[----:B0-----:R-:W-:-:S10]  /*0160*/  VIADD R6, R0, 0x1 ;  /* 0x0000000100067836 */ /* 0x001fd40000000000 */
[----:B------:R-:W-:-:S04]  /*0170*/  @!P0 IMAD.MOV R6, RZ, RZ, R0 ;  /* 0x000000ffff068224 */ /* 0x000fc800078e0200 */
[----:B------:R-:W-:Y:S02]  /*0180*/  VIADD R5, R6, 0xffffffff ;  /* 0xffffffff06057836 */ /* 0x000fe40000000000 */
[----:B------:R-:W-:-:S05]  /*0190*/  @!P1 IMAD.MOV R5, RZ, RZ, R6 ;  /* 0x000000ffff059224 */ /* 0x000fca00078e0206 */
[----:B------:R-:W-:-:S04]  /*01a0*/  ISETP.GT.AND P0, PT, R5, RZ, PT ;  /* 0x000000ff0500720c */ /* 0x000fc80003f04270 */
[----:B------:R-:W-:-:S05]  /*01b0*/  FSEL R5, RZ, 1, !P0 ;  /* 0x3f800000ff057808 */ /* 0x000fca0004000000 */
[----:B------:R-:W-:Y:S01]  /*01c0*/  STG.E desc[UR4][R2.64], R5 ;  /* 0x0000000502007986 */ /* 0x000fe2000c101904 */
[----:B------:R-:W-:Y:S05]  /*01d0*/  EXIT ;  /* 0x000000000000794d */ /* 0x000fea0003800000 */
.L_x_1:
        /* <DEDUP_REMOVED lines=10> */
.L_x_21:


//--------------------- .text._Z19game_of_life_growthPfS_i --------------------------
	.section	.text._Z19game_of_life_growthPfS_i,"ax",@progbits
	.align	128
        .global         _Z19game_of_life_growthPfS_i
        .type           _Z19game_of_life_growthPfS_i,@function
        .size           _Z19game_of_life_growthPfS_i,(.L_x_22 - _Z19game_of_life_growthPfS_i)
        .other          _Z19game_of_life_growthPfS_i,@"STO_CUDA_ENTRY STV_DEFAULT"
_Z19game_of_life_growthPfS_i:
.text._Z19game_of_life_growthPfS_i:
        /* <DEDUP_REMOVED lines=15> */
[----:B------:R-:W-:-:S05]  /*00f0*/  IMAD.MOV.U32 R9, RZ, RZ, 0x3f000000 ;  /* 0x3f000000ff097424 */ /* 0x000fca00078e00ff */
[----:B---3--:R-:W-:-:S05]  /*0100*/  LOP3.LUT R7, R9, 0x80000000, R2, 0xb8, !PT ;  /* 0x8000000009077812 */ /* 0x008fca00078eb802 */
[----:B------:R-:W-:Y:S01]  /*0110*/  FADD.RZ R7, R2, R7 ;  /* 0x0000000702077221 */ /* 0x000fe2000000c000 */
[----:B--2---:R-:W-:-:S05]  /*0120*/  LOP3.LUT R9, R9, 0x80000000, R0, 0xb8, !PT ;  /* 0x8000000009097812 */ /* 0x004fca00078eb800 */
[----:B------:R-:W0:Y:S01]  /*0130*/  F2I.TRUNC.NTZ R7, R7 ;  /* 0x0000000700077305 */ /* 0x000e22000020f100 */
[----:B------:R-:W-:-:S07]  /*0140*/  FADD.RZ R9, R0, R9 ;  /* 0x0000000900097221 */ /* 0x000fce000000c000 */
[----:B------:R-:W1:Y:S01]  /*0150*/  F2I.TRUNC.NTZ R9, R9 ;  /* 0x0000000900097305 */ /* 0x000e62000020f100 */
[C---:B0-----:R-:W-:Y:S01]  /*0160*/  ISETP.NE.AND P0, PT, R7.reuse, 0x3, PT ;  /* 0x000000030700780c */ /* 0x041fe20003f05270 */
[----:B------:R-:W-:-:S05]  /*0170*/  VIADD R0, R7, 0xfffffffc ;  /* 0xfffffffc07007836 */ /* 0x000fca0000000000 */
[----:B------:R-:W-:Y:S02]  /*0180*/  ISETP.GE.U32.AND P1, PT, R0, -0x2, PT ;  /* 0xfffffffe0000780c */ /* 0x000fe40003f26070 */
[----:B-1----:R-:W-:-:S05]  /*0190*/  IADD3 R0, PT, PT, R9, 0x1, RZ ;  /* 0x0000000109007810 */ /* 0x002fca0007ffe0ff */
[----:B------:R-:W-:-:S05]  /*01a0*/  @P0 IMAD.MOV R0, RZ, RZ, R9 ;  /* 0x000000ffff000224 */ /* 0x000fca00078e0209 */
[----:B------:R-:W-:Y:S01]  /*01b0*/  IADD3 R2, PT, PT, R0, -0x1, RZ ;  /* 0xffffffff00027810 */ /* 0x000fe20007ffe0ff */
[----:B------:R-:W-:-:S05]  /*01c0*/  @P1 IMAD.MOV R2, RZ, RZ, R0 ;  /* 0x000000ffff021224 */ /* 0x000fca00078e0200 */
[----:B------:R-:W-:-:S04]  /*01d0*/  ISETP.GT.AND P0, PT, R2, RZ, PT ;  /* 0x000000ff0200720c */ /* 0x000fc80003f04270 */
[----:B------:R-:W-:-:S05]  /*01e0*/  FSEL R3, RZ, 1, !P0 ;  /* 0x3f800000ff037808 */ /* 0x000fca0004000000 */
[----:B------:R-:W-:Y:S01]  /*01f0*/  STG.E desc[UR4][R4.64], R3 ;  /* 0x0000000304007986 */ /* 0x000fe2000c101904 */
[----:B------:R-:W-:Y:S05]  /*0200*/  EXIT ;  /* 0x000000000000794d */ /* 0x000fea0003800000 */
.L_x_2:
        /* <DEDUP_REMOVED lines=15> */
.L_x_22:


//--------------------- .text._Z23scaled_hadamart_productP6float2S0_ii --------------------------
	.section	.text._Z23scaled_hadamart_productP6float2S0_ii,"ax",@progbits
	.align	128
        .global         _Z23scaled_hadamart_productP6float2S0_ii
        .type           _Z23scaled_hadamart_productP6float2S0_ii,@function
        .size           _Z23scaled_hadamart_productP6float2S0_ii,(.L_x_19 - _Z23scaled_hadamart_productP6float2S0_ii)
        .other          _Z23scaled_hadamart_productP6float2S0_ii,@"STO_CUDA_ENTRY STV_DEFAULT"
_Z23scaled_hadamart_productP6float2S0_ii:
.text._Z23scaled_hadamart_productP6float2S0_ii:
        /* <DEDUP_REMOVED lines=10> */
[----:B------:R-:W2:Y:S06]  /*00a0*/  LDCU UR6, c[0x0][0x390] ;  /* 0x00007200ff0677ac */ /* 0x000eac0008000800 */
[----:B------:R-:W3:Y:S01]  /*00b0*/  LDC.64 R4, c[0x0][0x380] ;  /* 0x0000e000ff047b82 */ /* 0x000ee20000000a00 */
[----:B0-----:R-:W-:-:S06]  /*00c0*/  IMAD.WIDE R6, R3, 0x8, R6 ;  /* 0x0000000803067825 */ /* 0x001fcc00078e0206 */
[----:B-1----:R-:W4:Y:S01]  /*00d0*/  LDG.E.64 R6, desc[UR4][R6.64] ;  /* 0x0000000406067981 */ /* 0x002f22000c1e1b00 */
[----:B---3--:R-:W-:-:S05]  /*00e0*/  IMAD.WIDE R4, R3, 0x8, R4 ;  /* 0x0000000803047825 */ /* 0x008fca00078e0204 */
[----:B------:R-:W4:Y:S01]  /*00f0*/  LDG.E.64 R8, desc[UR4][R4.64] ;  /* 0x0000000404087981 */ /* 0x000f22000c1e1b00 */
[----:B--2---:R-:W-:-:S04]  /*0100*/  I2FP.F32.S32 R3, UR6 ;  /* 0x0000000600037c45 */ /* 0x004fc80008201400 */
[----:B------:R-:W0:Y:S01]  /*0110*/  MUFU.RCP R0, R3 ;  /* 0x0000000300007308 */ /* 0x000e220000001000 */
[----:B------:R-:W-:Y:S01]  /*0120*/  BSSY.RECONVERGENT B0, `(.L_x_3) ;  /* 0x000000f000007945 */ /* 0x000fe20003800200 */
[----:B0-----:R-:W-:-:S04]  /*0130*/  FFMA R13, -R3, R0, 1 ;  /* 0x3f800000030d7423 */ /* 0x001fc80000000100 */
[----:B------:R-:W-:Y:S01]  /*0140*/  FFMA R13, R0, R13, R0 ;  /* 0x0000000d000d7223 */ /* 0x000fe20000000000 */
[----:B----4-:R-:W-:-:S04]  /*0150*/  FMUL R11, R9, R7 ;  /* 0x00000007090b7220 */ /* 0x010fc80000400000 */
[----:B------:R-:W-:-:S04]  /*0160*/  FFMA R2, R8, R6, -R11 ;  /* 0x0000000608027223 */ /* 0x000fc8000000080b */
[----:B------:R-:W0:Y:S01]  /*0170*/  FCHK P0, R2, R3 ;  /* 0x0000000302007302 */ /* 0x000e220000000000 */
[----:B------:R-:W-:Y:S01]  /*0180*/  FFMA R10, R2, R13, RZ ;  /* 0x0000000d020a7223 */ /* 0x000fe200000000ff */
[----:B------:R-:W-:-:S03]  /*0190*/  FMUL R9, R9, R6 ;  /* 0x0000000609097220 */ /* 0x000fc60000400000 */
[----:B------:R-:W-:Y:S01]  /*01a0*/  FFMA R6, -R3, R10, R2 ;  /* 0x0000000a03067223 */ /* 0x000fe20000000102 */
[----:B------:R-:W-:-:S03]  /*01b0*/  FFMA R0, R8, R7, R9 ;  /* 0x0000000708007223 */ /* 0x000fc60000000009 */
[----:B------:R-:W-:Y:S01]  /*01c0*/  FFMA R6, R13, R6, R10 ;  /* 0x000000060d067223 */ /* 0x000fe2000000000a */
[----:B0-----:R-:W-:Y:S06]  /*01d0*/  @!P0 BRA `(.L_x_4) ;  /* 0x00000000000c8947 */ /* 0x001fec0003800000 */
[----:B------:R-:W-:-:S07]  /*01e0*/  MOV R8, 0x200 ;  /* 0x0000020000087802 */ /* 0x000fce0000000f00 */
[----:B------:R-:W-:Y:S05]  /*01f0*/  CALL.REL.NOINC `($__internal_0_$__cuda_sm3x_div_rn_noftz_f32_slowpath) ;  /* 0x0000000000487944 */ /* 0x000fea0003c00000 */
[----:B------:R-:W-:-:S07]  /*0200*/  IMAD.MOV.U32 R6, RZ, RZ, R2 ;  /* 0x000000ffff067224 */ /* 0x000fce00078e0002 */
.L_x_4:
[----:B------:R-:W-:Y:S05]  /*0210*/  BSYNC.RECONVERGENT B0 ;  /* 0x0000000000007941 */ /* 0x000fea0003800200 */
.L_x_3:
[----:B------:R-:W0:Y:S01]  /*0220*/  MUFU.RCP R2, R3 ;  /* 0x0000000300027308 */ /* 0x000e220000001000 */
[----:B------:R-:W-:Y:S07]  /*0230*/  BSSY.RECONVERGENT B0, `(.L_x_5) ;  /* 0x000000c000007945 */ /* 0x000fee0003800200 */
[----:B------:R-:W1:Y:S01]  /*0240*/  FCHK P0, R0, R3 ;  /* 0x0000000300007302 */ /* 0x000e620000000000 */
[----:B0-----:R-:W-:-:S04]  /*0250*/  FFMA R7, -R3, R2, 1 ;  /* 0x3f80000003077423 */ /* 0x001fc80000000102 */
[----:B------:R-:W-:-:S04]  /*0260*/  FFMA R8, R2, R7, R2 ;  /* 0x0000000702087223 */ /* 0x000fc80000000002 */
[----:B------:R-:W-:-:S04]  /*0270*/  FFMA R7, R0, R8, RZ ;  /* 0x0000000800077223 */ /* 0x000fc800000000ff */
[----:B------:R-:W-:-:S04]  /*0280*/  FFMA R2, -R3, R7, R0 ;  /* 0x0000000703027223 */ /* 0x000fc80000000100 */
[----:B------:R-:W-:Y:S01]  /*0290*/  FFMA R7, R8, R2, R7 ;  /* 0x0000000208077223 */ /* 0x000fe20000000007 */
[----:B-1----:R-:W-:Y:S06]  /*02a0*/  @!P0 BRA `(.L_x_6) ;  /* 0x0000000000108947 */ /* 0x002fec0003800000 */
[----:B------:R-:W-:Y:S01]  /*02b0*/  IMAD.MOV.U32 R2, RZ, RZ, R0 ;  /* 0x000000ffff027224 */ /* 0x000fe200078e0000 */
[----:B------:R-:W-:-:S07]  /*02c0*/  MOV R8, 0x2e0 ;  /* 0x000002e000087802 */ /* 0x000fce0000000f00 */
[----:B------:R-:W-:Y:S05]  /*02d0*/  CALL.REL.NOINC `($__internal_0_$__cuda_sm3x_div_rn_noftz_f32_slowpath) ;  /* 0x0000000000107944 */ /* 0x000fea0003c00000 */
[----:B------:R-:W-:-:S07]  /*02e0*/  IMAD.MOV.U32 R7, RZ, RZ, R2 ;  /* 0x000000ffff077224 */ /* 0x000fce00078e0002 */
.L_x_6:
[----:B------:R-:W-:Y:S05]  /*02f0*/  BSYNC.RECONVERGENT B0 ;  /* 0x0000000000007941 */ /* 0x000fea0003800200 */
.L_x_5:
[----:B------:R-:W-:Y:S01]  /*0300*/  STG.E.64 desc[UR4][R4.64], R6 ;  /* 0x0000000604007986 */ /* 0x000fe2000c101b04 */
[----:B------:R-:W-:Y:S05]  /*0310*/  EXIT ;  /* 0x000000000000794d */ /* 0x000fea0003800000 */
        .weak           $__internal_0_$__cuda_sm3x_div_rn_noftz_f32_slowpath
        .type           $__internal_0_$__cuda_sm3x_div_rn_noftz_f32_slowpath,@function
        .size           $__internal_0_$__cuda_sm3x_div_rn_noftz_f32_slowpath,(.L_x_19 - $__internal_0_$__cuda_sm3x_div_rn_noftz_f32_slowpath)
$__internal_0_$__cuda_sm3x_div_rn_noftz_f32_slowpath:
[--C-:B------:R-:W-:Y:S01]  /*0320*/  SHF.R.U32.HI R9, RZ, 0x17, R3.reuse ;  /* 0x00000017ff097819 */ /* 0x100fe20000011603 */
[----:B------:R-:W-:Y:S01]  /*0330*/  BSSY.RECONVERGENT B1, `(.L_x_7) ;  /* 0x0000063000017945 */ /* 0x000fe20003800200 */
[----:B------:R-:W-:Y:S02]  /*0340*/  SHF.R.U32.HI R7, RZ, 0x17, R2 ;  /* 0x00000017ff077819 */ /* 0x000fe40000011602 */
[----:B------:R-:W-:Y:S01]  /*0350*/  LOP3.LUT R14, R9, 0xff, RZ, 0xc0, !PT ;  /* 0x000000ff090e7812 */ /* 0x000fe200078ec0ff */
[----:B------:R-:W-:Y:S01]  /*0360*/  IMAD.MOV.U32 R9, RZ, RZ, R3 ;  /* 0x000000ffff097224 */ /* 0x000fe200078e0003 */
[----:B------:R-:W-:-:S03]  /*0370*/  LOP3.LUT R12, R7, 0xff, RZ, 0xc0, !PT ;  /* 0x000000ff070c7812 */ /* 0x000fc600078ec0ff */
[----:B------:R-:W-:Y:S02]  /*0380*/  VIADD R11, R14, 0xffffffff ;  /* 0xffffffff0e0b7836 */ /* 0x000fe40000000000 */
[----:B------:R-:W-:-:S03]  /*0390*/  VIADD R10, R12, 0xffffffff ;  /* 0xffffffff0c0a7836 */ /* 0x000fc60000000000 */
[----:B------:R-:W-:-:S04]  /*03a0*/  ISETP.GT.U32.AND P0, PT, R11, 0xfd, PT ;  /* 0x000000fd0b00780c */ /* 0x000fc80003f04070 */
[----:B------:R-:W-:-:S13]  /*03b0*/  ISETP.GT.U32.OR P0, PT, R10, 0xfd, P0 ;  /* 0x000000fd0a00780c */ /* 0x000fda0000704470 */
[----:B------:R-:W-:Y:S01]  /*03c0*/  @!P0 IMAD.MOV.U32 R7, RZ, RZ, RZ ;  /* 0x000000ffff078224 */ /* 0x000fe200078e00ff */
[----:B------:R-:W-:Y:S06]  /*03d0*/  @!P0 BRA `(.L_x_8) ;  /* 0x00000000005c8947 */ /* 0x000fec0003800000 */
[----:B------:R-:W-:Y:S02]  /*03e0*/  FSETP.GTU.FTZ.AND P0, PT, |R2|, +INF , PT ;  /* 0x7f8000000200780b */ /* 0x000fe40003f1c200 */
[----:B------:R-:W-:-:S04]  /*03f0*/  FSETP.GTU.FTZ.AND P1, PT, |R3|, +INF , PT ;  /* 0x7f8000000300780b */ /* 0x000fc80003f3c200 */
[----:B------:R-:W-:-:S13]  /*0400*/  PLOP3.LUT P0, PT, P0, P1, PT, 0xf8, 0x8f ;  /* 0x00000000008f781c */ /* 0x000fda0000703f70 */
[----:B------:R-:W-:Y:S05]  /*0410*/  @P0 BRA `(.L_x_9) ;  /* 0x00000004004c0947 */ /* 0x000fea0003800000 */
[----:B------:R-:W-:-:S13]  /*0420*/  LOP3.LUT P0, RZ, R9, 0x7fffffff, R2, 0xc8, !PT ;  /* 0x7fffffff09ff7812 */ /* 0x000fda000780c802 */
[----:B------:R-:W-:Y:S05]  /*0430*/  @!P0 BRA `(.L_x_10) ;  /* 0x00000004003c8947 */ /* 0x000fea0003800000 */
[C---:B------:R-:W-:Y:S02]  /*0440*/  FSETP.NEU.FTZ.AND P2, PT, |R2|.reuse, +INF , PT ;  /* 0x7f8000000200780b */ /* 0x040fe40003f5d200 */
[----:B------:R-:W-:Y:S02]  /*0450*/  FSETP.NEU.FTZ.AND P1, PT, |R3|, +INF , PT ;  /* 0x7f8000000300780b */ /* 0x000fe40003f3d200 */
[----:B------:R-:W-:-:S11]  /*0460*/  FSETP.NEU.FTZ.AND P0, PT, |R2|, +INF , PT ;  /* 0x7f8000000200780b */ /* 0x000fd60003f1d200 */
[----:B------:R-:W-:Y:S05]  /*0470*/  @!P1 BRA !P2, `(.L_x_10) ;  /* 0x00000004002c9947 */ /* 0x000fea0005000000 */
[----:B------:R-:W-:-:S04]  /*0480*/  LOP3.LUT P2, RZ, R2, 0x7fffffff, RZ, 0xc0, !PT ;  /* 0x7fffffff02ff7812 */ /* 0x000fc8000784c0ff */
[----:B------:R-:W-:-:S13]  /*0490*/  PLOP3.LUT P1, PT, P1, P2, PT, 0x2f, 0xf2 ;  /* 0x0000000000f2781c */ /* 0x000fda0000f24577 */
[----:B------:R-:W-:Y:S05]  /*04a0*/  @P1 BRA `(.L_x_11) ;  /* 0x0000000400181947 */ /* 0x000fea0003800000 */
[----:B------:R-:W-:-:S04]  /*04b0*/  LOP3.LUT P1, RZ, R9, 0x7fffffff, RZ, 0xc0, !PT ;  /* 0x7fffffff09ff7812 */ /* 0x000fc8000782c0ff */
[----:B------:R-:W-:-:S13]  /*04c0*/  PLOP3.LUT P0, PT, P0, P1, PT, 0x2f, 0xf2 ;  /* 0x0000000000f2781c */ /* 0x000fda0000702577 */
[----:B------:R-:W-:Y:S05]  /*04d0*/  @P0 BRA `(.L_x_12) ;  /* 0x0000000400000947 */ /* 0x000fea0003800000 */
[----:B------:R-:W-:Y:S02]  /*04e0*/  ISETP.GE.AND P0, PT, R10, RZ, PT ;  /* 0x000000ff0a00720c */ /* 0x000fe40003f06270 */
[----:B------:R-:W-:-:S11]  /*04f0*/  ISETP.GE.AND P1, PT, R11, RZ, PT ;  /* 0x000000ff0b00720c */ /* 0x000fd60003f26270 */
[----:B------:R-:W-:Y:S02]  /*0500*/  @P0 IMAD.MOV.U32 R7, RZ, RZ, RZ ;  /* 0x000000ffff070224 */ /* 0x000fe400078e00ff */
[----:B------:R-:W-:Y:S01]  /*0510*/  @!P0 FFMA R2, R2, 1.84467440737095516160e+19, RZ ;  /* 0x5f80000002028823 */ /* 0x000fe200000000ff */
[----:B------:R-:W-:Y:S02]  /*0520*/  @!P0 IMAD.MOV.U32 R7, RZ, RZ, -0x40 ;  /* 0xffffffc0ff078424 */ /* 0x000fe400078e00ff */
[----:B------:R-:W-:Y:S02]  /*0530*/  @!P1 FFMA R9, R3, 1.84467440737095516160e+19, RZ ;  /* 0x5f80000003099823 */ /* 0x000fe400000000ff */
[----:B------:R-:W-:-:S07]  /*0540*/  @!P1 VIADD R7, R7, 0x40 ;  /* 0x0000004007079836 */ /* 0x000fce0000000000 */
.L_x_8:
[----:B------:R-:W-:Y:S01]  /*0550*/  LEA R10, R14, 0xc0800000, 0x17 ;  /* 0xc08000000e0a7811 */ /* 0x000fe200078eb8ff */
[----:B------:R-:W-:Y:S04]  /*0560*/  BSSY.RECONVERGENT B2, `(.L_x_13) ;  /* 0x0000036000027945 */ /* 0x000fe80003800200 */
[----:B------:R-:W-:Y:S02]  /*0570*/  IMAD.IADD R10, R9, 0x1, -R10 ;  /* 0x00000001090a7824 */ /* 0x000fe400078e0a0a */
[----:B------:R-:W-:Y:S02]  /*0580*/  VIADD R9, R12, 0xffffff81 ;  /* 0xffffff810c097836 */ /* 0x000fe40000000000 */
[----:B------:R0:W1:Y:S01]  /*0590*/  MUFU.RCP R11, R10 ;  /* 0x0000000a000b7308 */ /* 0x0000620000001000 */
[----:B------:R-:W-:Y:S01]  /*05a0*/  FADD.FTZ R13, -R10, -RZ ;  /* 0x800000ff0a0d7221 */ /* 0x000fe20000010100 */
[C---:B------:R-:W-:Y:S01]  /*05b0*/  IMAD R2, R9.reuse, -0x800000, R2 ;  /* 0xff80000009027824 */ /* 0x040fe200078e0202 */
[----:B0-----:R-:W-:-:S05]  /*05c0*/  IADD3 R10, PT, PT, R9, 0x7f, -R14 ;  /* 0x0000007f090a7810 */ /* 0x001fca0007ffe80e */
[----:B------:R-:W-:Y:S02]  /*05d0*/  IMAD.IADD R10, R10, 0x1, R7 ;  /* 0x000000010a0a7824 */ /* 0x000fe400078e0207 */
[----:B-1----:R-:W-:-:S04]  /*05e0*/  FFMA R12, R11, R13, 1 ;  /* 0x3f8000000b0c7423 */ /* 0x002fc8000000000d */
[----:B------:R-:W-:-:S04]  /*05f0*/  FFMA R16, R11, R12, R11 ;  /* 0x0000000c0b107223 */ /* 0x000fc8000000000b */
[----:B------:R-:W-:-:S04]  /*0600*/  FFMA R11, R2, R16, RZ ;  /* 0x00000010020b7223 */ /* 0x000fc800000000ff */
[----:B------:R-:W-:-:S04]  /*0610*/  FFMA R12, R13, R11, R2 ;  /* 0x0000000b0d0c7223 */ /* 0x000fc80000000002 */
[----:B------:R-:W-:-:S04]  /*0620*/  FFMA R11, R16, R12, R11 ;  /* 0x0000000c100b7223 */ /* 0x000fc8000000000b */
[----:B------:R-:W-:-:S04]  /*0630*/  FFMA R12, R13, R11, R2 ;  /* 0x0000000b0d0c7223 */ /* 0x000fc80000000002 */
[----:B------:R-:W-:-:S05]  /*0640*/  FFMA R2, R16, R12, R11 ;  /* 0x0000000c10027223 */ /* 0x000fca000000000b */
[----:B------:R-:W-:-:S04]  /*0650*/  SHF.R.U32.HI R9, RZ, 0x17, R2 ;  /* 0x00000017ff097819 */ /* 0x000fc80000011602 */
[----:B------:R-:W-:-:S05]  /*0660*/  LOP3.LUT R9, R9, 0xff, RZ, 0xc0, !PT ;  /* 0x000000ff09097812 */ /* 0x000fca00078ec0ff */
[----:B------:R-:W-:-:S04]  /*0670*/  IMAD.IADD R13, R9, 0x1, R10 ;  /* 0x00000001090d7824 */ /* 0x000fc800078e020a */
[----:B------:R-:W-:-:S05]  /*0680*/  VIADD R7, R13, 0xffffffff ;  /* 0xffffffff0d077836 */ /* 0x000fca0000000000 */
[----:B------:R-:W-:-:S13]  /*0690*/  ISETP.GE.U32.AND P0, PT, R7, 0xfe, PT ;  /* 0x000000fe0700780c */ /* 0x000fda0003f06070 */
[----:B------:R-:W-:Y:S05]  /*06a0*/  @!P0 BRA `(.L_x_14) ;  /* 0x0000000000808947 */ /* 0x000fea0003800000 */
[----:B------:R-:W-:-:S13]  /*06b0*/  ISETP.GT.AND P0, PT, R13, 0xfe, PT ;  /* 0x000000fe0d00780c */ /* 0x000fda0003f04270 */
[----:B------:R-:W-:Y:S05]  /*06c0*/  @P0 BRA `(.L_x_15) ;  /* 0x00000000006c0947 */ /* 0x000fea0003800000 */
[----:B------:R-:W-:-:S13]  /*06d0*/  ISETP.GE.AND P0, PT, R13, 0x1, PT ;  /* 0x000000010d00780c */ /* 0x000fda0003f06270 */
[----:B------:R-:W-:Y:S05]  /*06e0*/  @P0 BRA `(.L_x_16) ;  /* 0x0000000000740947 */ /* 0x000fea0003800000 */
[----:B------:R-:W-:Y:S02]  /*06f0*/  ISETP.GE.AND P0, PT, R13, -0x18, PT ;  /* 0xffffffe80d00780c */ /* 0x000fe40003f06270 */
[----:B------:R-:W-:-:S11]  /*0700*/  LOP3.LUT R2, R2, 0x80000000, RZ, 0xc0, !PT ;  /* 0x8000000002027812 */ /* 0x000fd600078ec0ff */
[----:B------:R-:W-:Y:S05]  /*0710*/  @!P0 BRA `(.L_x_16) ;  /* 0x0000000000688947 */ /* 0x000fea0003800000 */
[CCC-:B------:R-:W-:Y:S01]  /*0720*/  FFMA.RZ R7, R16.reuse, R12.reuse, R11.reuse ;  /* 0x0000000c10077223 */ /* 0x1c0fe2000000c00b */
[CCC-:B------:R-:W-:Y:S01]  /*0730*/  FFMA.RM R10, R16.reuse, R12.reuse, R11.reuse ;  /* 0x0000000c100a7223 */ /* 0x1c0fe2000000400b */
[C---:B------:R-:W-:Y:S02]  /*0740*/  ISETP.NE.AND P2, PT, R13.reuse, RZ, PT ;  /* 0x000000ff0d00720c */ /* 0x040fe40003f45270 */
[----:B------:R-:W-:Y:S02]  /*0750*/  ISETP.NE.AND P1, PT, R13, RZ, PT ;  /* 0x000000ff0d00720c */ /* 0x000fe40003f25270 */
[----:B------:R-:W-:Y:S01]  /*0760*/  LOP3.LUT R9, R7, 0x7fffff, RZ, 0xc0, !PT ;  /* 0x007fffff07097812 */ /* 0x000fe200078ec0ff */
[----:B------:R-:W-:Y:S01]  /*0770*/  FFMA.RP R7, R16, R12, R11 ;  /* 0x0000000c10077223 */ /* 0x000fe2000000800b */
[----:B------:R-:W-:Y:S02]  /*0780*/  VIADD R12, R13, 0x20 ;  /* 0x000000200d0c7836 */ /* 0x000fe40000000000 */
[----:B------:R-:W-:Y:S01]  /*0790*/  LOP3.LUT R9, R9, 0x800000, RZ, 0xfc, !PT ;  /* 0x0080000009097812 */ /* 0x000fe200078efcff */
[----:B------:R-:W-:Y:S01]  /*07a0*/  IMAD.MOV R11, RZ, RZ, -R13 ;  /* 0x000000ffff0b7224 */ /* 0x000fe200078e0a0d */
[----:B------:R-:W-:-:S02]  /*07b0*/  FSETP.NEU.FTZ.AND P0, PT, R7, R10, PT ;  /* 0x0000000a0700720b */ /* 0x000fc40003f1d000 */
[----:B------:R-:W-:Y:S02]  /*07c0*/  SHF.L.U32 R12, R9, R12, RZ ;  /* 0x0000000c090c7219 */ /* 0x000fe400000006ff */
[----:B------:R-:W-:Y:S02]  /*07d0*/  SEL R10, R11, RZ, P2 ;  /* 0x000000ff0b0a7207 */ /* 0x000fe40001000000 */
[----:B------:R-:W-:Y:S02]  /*07e0*/  ISETP.NE.AND P1, PT, R12, RZ, P1 ;  /* 0x000000ff0c00720c */ /* 0x000fe40000f25270 */
[----:B------:R-:W-:Y:S02]  /*07f0*/  SHF.R.U32.HI R10, RZ, R10, R9 ;  /* 0x0000000aff0a7219 */ /* 0x000fe40000011609 */
[----:B------:R-:W-:Y:S02]  /*0800*/  PLOP3.LUT P0, PT, P0, P1, PT, 0xf8, 0x8f ;  /* 0x00000000008f781c */ /* 0x000fe40000703f70 */
[----:B------:R-:W-:-:S02]  /*0810*/  SHF.R.U32.HI R12, RZ, 0x1, R10 ;  /* 0x00000001ff0c7819 */ /* 0x000fc4000001160a */
[----:B------:R-:W-:-:S04]  /*0820*/  SEL R7, RZ, 0x1, !P0 ;  /* 0x00000001ff077807 */ /* 0x000fc80004000000 */
[----:B------:R-:W-:-:S04]  /*0830*/  LOP3.LUT R7, R7, 0x1, R12, 0xf8, !PT ;  /* 0x0000000107077812 */ /* 0x000fc800078ef80c */
[----:B------:R-:W-:-:S05]  /*0840*/  LOP3.LUT R7, R7, R10, RZ, 0xc0, !PT ;  /* 0x0000000a07077212 */ /* 0x000fca00078ec0ff */
[----:B------:R-:W-:-:S05]  /*0850*/  IMAD.IADD R7, R12, 0x1, R7 ;  /* 0x000000010c077824 */ /* 0x000fca00078e0207 */
[----:B------:R-:W-:Y:S01]  /*0860*/  LOP3.LUT R2, R7, R2, RZ, 0xfc, !PT ;  /* 0x0000000207027212 */ /* 0x000fe200078efcff */
[----:B------:R-:W-:Y:S06]  /*0870*/  BRA `(.L_x_16) ;  /* 0x0000000000107947 */ /* 0x000fec0003800000 */
.L_x_15:
[----:B------:R-:W-:-:S04]  /*0880*/  LOP3.LUT R2, R2, 0x80000000, RZ, 0xc0, !PT ;  /* 0x8000000002027812 */ /* 0x000fc800078ec0ff */
[----:B------:R-:W-:Y:S01]  /*0890*/  LOP3.LUT R2, R2, 0x7f800000, RZ, 0xfc, !PT ;  /* 0x7f80000002027812 */ /* 0x000fe200078efcff */
[----:B------:R-:W-:Y:S06]  /*08a0*/  BRA `(.L_x_16) ;  /* 0x0000000000047947 */ /* 0x000fec0003800000 */
.L_x_14:
[----:B------:R-:W-:-:S07]  /*08b0*/  IMAD R2, R10, 0x800000, R2 ;  /* 0x008000000a027824 */ /* 0x000fce00078e0202 */
.L_x_16:
[----:B------:R-:W-:Y:S05]  /*08c0*/  BSYNC.RECONVERGENT B2 ;  /* 0x0000000000027941 */ /* 0x000fea0003800200 */
.L_x_13:
[----:B------:R-:W-:Y:S05]  /*08d0*/  BRA `(.L_x_17) ;  /* 0x0000000000207947 */ /* 0x000fea0003800000 */
.L_x_12:
[----:B------:R-:W-:-:S04]  /*08e0*/  LOP3.LUT R2, R9, 0x80000000, R2, 0x48, !PT ;  /* 0x8000000009027812 */ /* 0x000fc800078e4802 */
[----:B------:R-:W-:Y:S01]  /*08f0*/  LOP3.LUT R2, R2, 0x7f800000, RZ, 0xfc, !PT ;  /* 0x7f80000002027812 */ /* 0x000fe200078efcff */
[----:B------:R-:W-:Y:S06]  /*0900*/  BRA `(.L_x_17) ;  /* 0x0000000000147947 */ /* 0x000fec0003800000 */
.L_x_11:
[----:B------:R-:W-:Y:S01]  /*0910*/  LOP3.LUT R2, R9, 0x80000000, R2, 0x48, !PT ;  /* 0x8000000009027812 */ /* 0x000fe200078e4802 */
[----:B------:R-:W-:Y:S06]  /*0920*/  BRA `(.L_x_17) ;  /* 0x00000000000c7947 */ /* 0x000fec0003800000 */
.L_x_10:
[----:B------:R-:W0:Y:S01]  /*0930*/  MUFU.RSQ R2, -QNAN ;  /* 0xffc0000000027908 */ /* 0x000e220000001400 */
[----:B------:R-:W-:Y:S05]  /*0940*/  BRA `(.L_x_17) ;  /* 0x0000000000047947 */ /* 0x000fea0003800000 */
.L_x_9:
[----:B------:R-:W-:-:S07]  /*0950*/  FADD.FTZ R2, R2, R3 ;  /* 0x0000000302027221 */ /* 0x000fce0000010000 */
.L_x_17:
[----:B------:R-:W-:Y:S05]  /*0960*/  BSYNC.RECONVERGENT B1 ;  /* 0x0000000000017941 */ /* 0x000fea0003800200 */
.L_x_7:
[----:B------:R-:W-:-:S04]  /*0970*/  IMAD.MOV.U32 R9, RZ, RZ, 0x0 ;  /* 0x00000000ff097424 */ /* 0x000fc800078e00ff */
[----:B0-----:R-:W-:Y:S05]  /*0980*/  RET.REL.NODEC R8 `(_Z23scaled_hadamart_productP6float2S0_ii) ;  /* 0xfffffff4089c7950 */ /* 0x001fea0003c3ffff */
.L_x_18:
        /* <DEDUP_REMOVED lines=15> */
.L_x_19:


//--------------------- .nv.shared.reserved.0     --------------------------
	.section	.nv.shared.reserved.0,"aw",@nobits
	.weak		__nv_reservedSMEM_offset_0_alias
	.size		__nv_reservedSMEM_offset_0_alias, 0, 64
	.other		__nv_reservedSMEM_offset_0_alias,@"STO_CUDA_RESERVED_SHARED STV_DEFAULT"
__nv_reservedSMEM_offset_0_alias:
	.zero		0
	.zero		64


//--------------------- .nv.constant0._Z16primordia_growthPfS_i --------------------------
	.section	.nv.constant0._Z16primordia_growthPfS_i,"a",@progbits
	.sectionflags	@""
	.align	4
.nv.constant0._Z16primordia_growthPfS_i:
	.zero		916


//--------------------- .nv.constant0._Z23larger_than_life_growthPfS_iiiii --------------------------
	.section	.nv.constant0._Z23larger_than_life_growthPfS_iiiii,"a",@progbits
	.sectionflags	@""
	.align	4
.nv.constant0._Z23larger_than_life_growthPfS_iiiii:
	.zero		932


//--------------------- .nv.constant0._Z19game_of_life_growthPfS_i --------------------------
	.section	.nv.constant0._Z19game_of_life_growthPfS_i,"a",@progbits
	.sectionflags	@""
	.align	4
.nv.constant0._Z19game_of_life_growthPfS_i:
	.zero		916


//--------------------- .nv.constant0._Z23scaled_hadamart_productP6float2S0_ii --------------------------
	.section	.nv.constant0._Z23scaled_hadamart_productP6float2S0_ii,"a",@progbits
	.sectionflags	@""
	.align	4
.nv.constant0._Z23scaled_hadamart_productP6float2S0_ii:
	.zero		920


//--------------------- SYMBOLS --------------------------

	.type		.nv.reservedSmem.offset0,@object
	.size		.nv.reservedSmem.offset0,0x4
